//
// Generated by NVIDIA NVVM Compiler
//
// Compiler Build ID: CL-36424714
// Cuda compilation tools, release 13.0, V13.0.88
// Based on NVVM 20.0.0
//

.version 9.0
.target sm_100
.address_size 64

	// .globl	_Z9FindPoint5PointS_S_PK4DistmPS_
.extern .func  (.param .b32 func_retval0) vprintf
(
	.param .b64 vprintf_param_0,
	.param .b64 vprintf_param_1
)
;
// _ZZ9FindPoint5PointS_S_PK4DistmPS_E1t has been demoted
.global .align 1 .b8 $str[52] = {66, 108, 111, 99, 107, 73, 100, 120, 61, 37, 100, 44, 32, 84, 104, 114, 101, 97, 100, 73, 100, 120, 61, 37, 100, 44, 32, 105, 61, 37, 100, 44, 32, 100, 115, 116, 91, 105, 93, 61, 40, 37, 102, 44, 37, 102, 44, 37, 102, 41, 10};

.visible .entry _Z9FindPoint5PointS_S_PK4DistmPS_(
	.param .align 8 .b8 _Z9FindPoint5PointS_S_PK4DistmPS__param_0[16],
	.param .align 8 .b8 _Z9FindPoint5PointS_S_PK4DistmPS__param_1[16],
	.param .align 8 .b8 _Z9FindPoint5PointS_S_PK4DistmPS__param_2[16],
	.param .u64 .ptr .align 1 _Z9FindPoint5PointS_S_PK4DistmPS__param_3,
	.param .u64 _Z9FindPoint5PointS_S_PK4DistmPS__param_4,
	.param .u64 .ptr .align 1 _Z9FindPoint5PointS_S_PK4DistmPS__param_5
)
{
	.local .align 8 .b8 	__local_depot0[40];
	.reg .b64 	%SP;
	.reg .b64 	%SPL;
	.reg .pred 	%p<6>;
	.reg .b32 	%r<15>;
	.reg .b64 	%rd<16>;
	.reg .b64 	%fd<73>;
	// demoted variable
	.shared .align 8 .b8 _ZZ9FindPoint5PointS_S_PK4DistmPS_E1t[1536];
	mov.u64 	%SPL, __local_depot0;
	cvta.local.u64 	%SP, %SPL;
	ld.param.f64 	%fd18, [_Z9FindPoint5PointS_S_PK4DistmPS__param_2+8];
	ld.param.f64 	%fd17, [_Z9FindPoint5PointS_S_PK4DistmPS__param_2];
	ld.param.f64 	%fd16, [_Z9FindPoint5PointS_S_PK4DistmPS__param_1+8];
	ld.param.f64 	%fd15, [_Z9FindPoint5PointS_S_PK4DistmPS__param_1];
	ld.param.f64 	%fd14, [_Z9FindPoint5PointS_S_PK4DistmPS__param_0+8];
	ld.param.f64 	%fd13, [_Z9FindPoint5PointS_S_PK4DistmPS__param_0];
	ld.param.u64 	%rd4, [_Z9FindPoint5PointS_S_PK4DistmPS__param_4];
	mov.u32 	%r1, %ctaid.x;
	mov.u32 	%r6, %ntid.x;
	mov.u32 	%r2, %tid.x;
	mad.lo.s32 	%r3, %r1, %r6, %r2;
	cvt.s64.s32 	%rd1, %r3;
	setp.le.u64 	%p1, %rd4, %rd1;
	@%p1 bra 	$L__BB0_9;
	ld.param.u64 	%rd14, [_Z9FindPoint5PointS_S_PK4DistmPS__param_3];
	add.u64 	%rd5, %SP, 0;
	add.u64 	%rd6, %SPL, 0;
	cvta.to.global.u64 	%rd7, %rd14;
	mad.lo.s64 	%rd8, %rd1, 24, %rd7;
	ld.global.f64 	%fd20, [%rd8];
	ld.global.f64 	%fd21, [%rd8+8];
	ld.global.f64 	%fd22, [%rd8+16];
	st.local.v2.u32 	[%rd6], {%r1, %r2};
	st.local.u32 	[%rd6+8], %r3;
	st.local.f64 	[%rd6+16], %fd20;
	st.local.f64 	[%rd6+24], %fd21;
	st.local.f64 	[%rd6+32], %fd22;
	mov.u64 	%rd9, $str;
	cvta.global.u64 	%rd10, %rd9;
	{ // callseq 0, 0
	.param .b64 param0;
	st.param.b64 	[param0], %rd10;
	.param .b64 param1;
	st.param.b64 	[param1], %rd5;
	.param .b32 retval0;
	call.uni (retval0), 
	vprintf, 
	(
	param0, 
	param1
	);
	ld.param.b32 	%r7, [retval0];
	} // callseq 0
	add.f64 	%fd23, %fd13, %fd13;
	add.f64 	%fd24, %fd15, %fd15;
	sub.f64 	%fd1, %fd24, %fd23;
	add.f64 	%fd25, %fd14, %fd14;
	add.f64 	%fd26, %fd16, %fd16;
	sub.f64 	%fd2, %fd26, %fd25;
	ld.global.f64 	%fd27, [%rd8];
	mul.f64 	%fd28, %fd27, %fd27;
	ld.global.f64 	%fd29, [%rd8+8];
	mul.f64 	%fd30, %fd29, %fd29;
	sub.f64 	%fd31, %fd28, %fd30;
	mul.f64 	%fd32, %fd13, %fd13;
	sub.f64 	%fd33, %fd31, %fd32;
	mul.f64 	%fd34, %fd15, %fd15;
	add.f64 	%fd35, %fd34, %fd33;
	mul.f64 	%fd36, %fd14, %fd14;
	sub.f64 	%fd37, %fd35, %fd36;
	mul.f64 	%fd38, %fd16, %fd16;
	add.f64 	%fd3, %fd38, %fd37;
	add.f64 	%fd39, %fd17, %fd17;
	sub.f64 	%fd4, %fd39, %fd24;
	add.f64 	%fd40, %fd18, %fd18;
	sub.f64 	%fd5, %fd40, %fd26;
	ld.global.f64 	%fd41, [%rd8+16];
	mul.f64 	%fd42, %fd41, %fd41;
	sub.f64 	%fd43, %fd30, %fd42;
	sub.f64 	%fd44, %fd43, %fd34;
	fma.rn.f64 	%fd45, %fd17, %fd17, %fd44;
	sub.f64 	%fd46, %fd45, %fd38;
	fma.rn.f64 	%fd6, %fd18, %fd18, %fd46;
	mul.f64 	%fd7, %fd1, %fd5;
	mul.f64 	%fd8, %fd2, %fd4;
	setp.eq.f64 	%p2, %fd7, %fd8;
	mov.f64 	%fd71, 0d0000000000000000;
	mov.f64 	%fd72, %fd71;
	@%p2 bra 	$L__BB0_3;
	mul.f64 	%fd47, %fd5, %fd3;
	mul.f64 	%fd48, %fd2, %fd6;
	sub.f64 	%fd49, %fd47, %fd48;
	sub.f64 	%fd50, %fd7, %fd8;
	div.rn.f64 	%fd71, %fd49, %fd50;
	mul.f64 	%fd51, %fd4, %fd3;
	mul.f64 	%fd52, %fd1, %fd6;
	sub.f64 	%fd53, %fd51, %fd52;
	sub.f64 	%fd54, %fd8, %fd7;
	div.rn.f64 	%fd72, %fd53, %fd54;
$L__BB0_3:
	shl.b32 	%r9, %r2, 4;
	mov.u32 	%r10, _ZZ9FindPoint5PointS_S_PK4DistmPS_E1t;
	add.s32 	%r4, %r10, %r9;
	st.shared.f64 	[%r4], %fd71;
	st.shared.f64 	[%r4+8], %fd72;
	bar.sync 	0;
	and.b32  	%r5, %r2, 3;
	setp.gt.u32 	%p3, %r5, 1;
	@%p3 bra 	$L__BB0_5;
	ld.shared.f64 	%fd55, [%r4+32];
	ld.shared.f64 	%fd56, [%r4];
	add.f64 	%fd57, %fd55, %fd56;
	st.shared.f64 	[%r4], %fd57;
	ld.shared.f64 	%fd58, [%r4+40];
	ld.shared.f64 	%fd59, [%r4+8];
	add.f64 	%fd60, %fd58, %fd59;
	st.shared.f64 	[%r4+8], %fd60;
$L__BB0_5:
	bar.sync 	0;
	setp.ne.s32 	%p4, %r5, 0;
	@%p4 bra 	$L__BB0_7;
	ld.shared.f64 	%fd61, [%r4+16];
	ld.shared.f64 	%fd62, [%r4];
	add.f64 	%fd63, %fd61, %fd62;
	st.shared.f64 	[%r4], %fd63;
	ld.shared.f64 	%fd64, [%r4+24];
	ld.shared.f64 	%fd65, [%r4+8];
	add.f64 	%fd66, %fd64, %fd65;
	st.shared.f64 	[%r4+8], %fd66;
$L__BB0_7:
	setp.ne.s32 	%p5, %r5, 0;
	bar.sync 	0;
	@%p5 bra 	$L__BB0_9;
	ld.param.u64 	%rd15, [_Z9FindPoint5PointS_S_PK4DistmPS__param_5];
	ld.shared.f64 	%fd67, [%r4];
	mul.f64 	%fd68, %fd67, 0d3FD0000000000000;
	st.shared.f64 	[%r4], %fd68;
	ld.shared.f64 	%fd69, [%r4+8];
	mul.f64 	%fd70, %fd69, 0d3FD0000000000000;
	st.shared.f64 	[%r4+8], %fd70;
	shr.s32 	%r11, %r3, 31;
	shr.u32 	%r12, %r11, 30;
	add.s32 	%r13, %r3, %r12;
	shr.s32 	%r14, %r13, 2;
	cvta.to.global.u64 	%rd11, %rd15;
	mul.wide.s32 	%rd12, %r14, 16;
	add.s64 	%rd13, %rd11, %rd12;
	st.global.f64 	[%rd13], %fd68;
	st.global.f64 	[%rd13+8], %fd70;
$L__BB0_9:
	ret;

}


// ===== COMPILED SASS (sm_100) =====

	.target	sm_100

	.elftype	@"ET_EXEC"


//--------------------- .note.nv.tkinfo           --------------------------
	.section	.note.nv.tkinfo,"",@"SHT_NOTE"
	.sectionflags	@"SHF_NOTE_NV_TKINFO"
	.tkinfo
        /*0018*/ 	.word	0x00000002
        /*0030*/ 	.string	""
        /*0030*/ 	.string	"ptxas"
        /*0030*/ 	.string	"Cuda compilation tools, release 13.0, V13.0.88"
        /*0030*/ 	.string	"Build cuda_13.0.r13.0/compiler.36424714_0"
        /*0030*/ 	.string	"-arch sm_100 -m 64 "



//--------------------- .note.nv.cuinfo           --------------------------
	.section	.note.nv.cuinfo,"",@"SHT_NOTE"
	.sectionflags	@"SHF_NOTE_NV_CUINFO"
        /*0018*/ 	.short	0x0002
        /*001a*/ 	.short	0x0064
        /*001c*/ 	.short	0x0082
	.zero		2


//--------------------- .nv.info                  --------------------------
	.section	.nv.info,"",@"SHT_CUDA_INFO"
	.align	4


	//----- nvinfo : EIATTR_REGCOUNT
	.align		4
        /*0000*/ 	.byte	0x04, 0x2f
        /*0002*/ 	.short	(.L_2 - .L_1)
	.align		4
.L_1:
        /*0004*/ 	.word	index@(_Z9FindPoint5PointS_S_PK4DistmPS_)
        /*0008*/ 	.word	0x00000026


	//----- nvinfo : EIATTR_FRAME_SIZE
	.align		4
.L_2:
        /*000c*/ 	.byte	0x04, 0x11
        /*000e*/ 	.short	(.L_4 - .L_3)
	.align		4
.L_3:
        /*0010*/ 	.word	index@($__internal_0_$__cuda_sm20_div_rn_f64_full)
        /*0014*/ 	.word	0x00000028


	//----- nvinfo : EIATTR_FRAME_SIZE
	.align		4
.L_4:
        /*0018*/ 	.byte	0x04, 0x11
        /*001a*/ 	.short	(.L_6 - .L_5)
	.align		4
.L_5:
        /*001c*/ 	.word	index@(_Z9FindPoint5PointS_S_PK4DistmPS_)
        /*0020*/ 	.word	0x00000028


	//----- nvinfo : EIATTR_MIN_STACK_SIZE
	.align		4
.L_6:
        /*0024*/ 	.byte	0x04, 0x12
        /*0026*/ 	.short	(.L_8 - .L_7)
	.align		4
.L_7:
        /*0028*/ 	.word	index@(_Z9FindPoint5PointS_S_PK4DistmPS_)
        /*002c*/ 	.word	0x00000028
.L_8:


//--------------------- .nv.compat                --------------------------
	.section	.nv.compat,"",@"SHT_CUDA_COMPAT_INFO"
	.align	4
        /*0000*/ 	.byte	0x02, 0x09, 0x00, 0x00, 0x02, 0x02, 0x01, 0x00, 0x02, 0x05, 0x05, 0x00, 0x03, 0x07, 0x01, 0x01
        /*0010*/ 	.byte	0x02, 0x03, 0x00, 0x00, 0x02, 0x06, 0x01, 0x00, 0x04, 0x0b, 0x08, 0x00, 0x01, 0x00, 0x00, 0x00
        /*0020*/ 	.byte	0x00, 0x00, 0x00, 0x00


//--------------------- .nv.info._Z9FindPoint5PointS_S_PK4DistmPS_ --------------------------
	.section	.nv.info._Z9FindPoint5PointS_S_PK4DistmPS_,"",@"SHT_CUDA_INFO"
	.sectionflags	@""
	.align	4


	//----- nvinfo : EIATTR_CUDA_API_VERSION
	.align		4
        /*0000*/ 	.byte	0x04, 0x37
        /*0002*/ 	.short	(.L_10 - .L_9)
.L_9:
        /*0004*/ 	.word	0x00000082


	//----- nvinfo : EIATTR_KPARAM_INFO
	.align		4
.L_10:
        /*0008*/ 	.byte	0x04, 0x17
        /*000a*/ 	.short	(.L_12 - .L_11)
.L_11:
        /*000c*/ 	.word	0x00000000
        /*0010*/ 	.short	0x0005
        /*0012*/ 	.short	0x0040
        /*0014*/ 	.byte	0x00, 0xf5, 0x21, 0x00


	//----- nvinfo : EIATTR_KPARAM_INFO
	.align		4
.L_12:
        /*0018*/ 	.byte	0x04, 0x17
        /*001a*/ 	.short	(.L_14 - .L_13)
.L_13:
        /*001c*/ 	.word	0x00000000
        /*0020*/ 	.short	0x0004
        /*0022*/ 	.short	0x0038
        /*0024*/ 	.byte	0x00, 0xf0, 0x21, 0x00


	//----- nvinfo : EIATTR_KPARAM_INFO
	.align		4
.L_14:
        /*0028*/ 	.byte	0x04, 0x17
        /*002a*/ 	.short	(.L_16 - .L_15)
.L_15:
        /*002c*/ 	.word	0x00000000
        /*0030*/ 	.short	0x0003
        /*0032*/ 	.short	0x0030
        /*0034*/ 	.byte	0x00, 0xf5, 0x21, 0x00


	//----- nvinfo : EIATTR_KPARAM_INFO
	.align		4
.L_16:
        /*0038*/ 	.byte	0x04, 0x17
        /*003a*/ 	.short	(.L_18 - .L_17)
.L_17:
        /*003c*/ 	.word	0x00000000
        /*0040*/ 	.short	0x0002
        /*0042*/ 	.short	0x0020
        /*0044*/ 	.byte	0x00, 0xf0, 0x41, 0x00


	//----- nvinfo : EIATTR_KPARAM_INFO
	.align		4
.L_18:
        /*0048*/ 	.byte	0x04, 0x17
        /*004a*/ 	.short	(.L_20 - .L_19)
.L_19:
        /*004c*/ 	.word	0x00000000
        /*0050*/ 	.short	0x0001
        /*0052*/ 	.short	0x0010
        /*0054*/ 	.byte	0x00, 0xf0, 0x41, 0x00


	//----- nvinfo : EIATTR_KPARAM_INFO
	.align		4
.L_20:
        /*0058*/ 	.byte	0x04, 0x17
        /*005a*/ 	.short	(.L_22 - .L_21)
.L_21:
        /*005c*/ 	.word	0x00000000
        /*0060*/ 	.short	0x0000
        /*0062*/ 	.short	0x0000
        /*0064*/ 	.byte	0x00, 0xf0, 0x41, 0x00


	//----- nvinfo : EIATTR_SPARSE_MMA_MASK
	.align		4
.L_22:
        /*0068*/ 	.byte	0x03, 0x50
        /*006a*/ 	.short	0x0000


	//----- nvinfo : EIATTR_MAXREG_COUNT
	.align		4
        /*006c*/ 	.byte	0x03, 0x1b
        /*006e*/ 	.short	0x00ff


	//----- nvinfo : EIATTR_NUM_BARRIERS
	.align		4
        /*0070*/ 	.byte	0x02, 0x4c
        /*0072*/ 	.byte	0x01
	.zero		1


	//----- nvinfo : EIATTR_EXTERNS
	.align		4
        /*0074*/ 	.byte	0x04, 0x0f
        /*0076*/ 	.short	(.L_24 - .L_23)


	//   ....[0]....
	.align		4
.L_23:
        /*0078*/ 	.word	index@(vprintf)


	//----- nvinfo : EIATTR_MERCURY_ISA_VERSION
	.align		4
.L_24:
        /*007c*/ 	.byte	0x03, 0x5f
        /*007e*/ 	.short	0x0101


	//----- nvinfo : EIATTR_VRC_CTA_INIT_COUNT
	.align		4
        /*0080*/ 	.byte	0x02, 0x4a
	.zero		1
	.zero		1


	//----- nvinfo : EIATTR_SYSCALL_OFFSETS
	.align		4
        /*0084*/ 	.byte	0x04, 0x46
        /*0086*/ 	.short	(.L_26 - .L_25)


	//   ....[0]....
.L_25:
        /*0088*/ 	.word	0x00000220


	//----- nvinfo : EIATTR_EXIT_INSTR_OFFSETS
	.align		4
.L_26:
        /*008c*/ 	.byte	0x04, 0x1c
        /*008e*/ 	.short	(.L_28 - .L_27)


	//   ....[0]....
.L_27:
        /*0090*/ 	.word	0x000000e0


	//   ....[1]....
        /*0094*/ 	.word	0x00000990


	//   ....[2]....
        /*0098*/ 	.word	0x00000a70


	//----- nvinfo : EIATTR_CRS_STACK_SIZE
	.align		4
.L_28:
        /*009c*/ 	.byte	0x04, 0x1e
        /*009e*/ 	.short	(.L_30 - .L_29)
.L_29:
        /*00a0*/ 	.word	0x00000000


	//----- nvinfo : EIATTR_CBANK_PARAM_SIZE
	.align		4
.L_30:
        /*00a4*/ 	.byte	0x03, 0x19
        /*00a6*/ 	.short	0x0048


	//----- nvinfo : EIATTR_PARAM_CBANK
	.align		4
        /*00a8*/ 	.byte	0x04, 0x0a
        /*00aa*/ 	.short	(.L_32 - .L_31)
	.align		4
.L_31:
        /*00ac*/ 	.word	index@(.nv.constant0._Z9FindPoint5PointS_S_PK4DistmPS_)
        /*00b0*/ 	.short	0x0380
        /*00b2*/ 	.short	0x0048


	//----- nvinfo : EIATTR_SW_WAR
	.align		4
.L_32:
        /*00b4*/ 	.byte	0x04, 0x36
        /*00b6*/ 	.short	(.L_34 - .L_33)
.L_33:
        /*00b8*/ 	.word	0x00000008
.L_34:


//--------------------- .nv.callgraph             --------------------------
	.section	.nv.callgraph,"",@"SHT_CUDA_CALLGRAPH"
	.align	4
	.sectionentsize	8
	.align		4
        /*0000*/ 	.word	0x00000000
	.align		4
        /*0004*/ 	.word	0xffffffff
	.align		4
        /*0008*/ 	.word	index@(_Z9FindPoint5PointS_S_PK4DistmPS_)
	.align		4
        /*000c*/ 	.word	index@(vprintf)
	.align		4
        /*0010*/ 	.word	0x00000000
	.align		4
        /*0014*/ 	.word	0xfffffffe
	.align		4
        /*0018*/ 	.word	0x00000000
	.align		4
        /*001c*/ 	.word	0xfffffffd
	.align		4
        /*0020*/ 	.word	0x00000000
	.align		4
        /*0024*/ 	.word	0xfffffffc


//--------------------- .nv.constant4             --------------------------
	.section	.nv.constant4,"a",@progbits
	.align	8
	.align		8
.nv.constant4:
        /*0000*/ 	.dword	vprintf
	.align		8
        /*0008*/ 	.dword	$str


//--------------------- .text._Z9FindPoint5PointS_S_PK4DistmPS_ --------------------------
	.section	.text._Z9FindPoint5PointS_S_PK4DistmPS_,"ax",@progbits
	.align	128
        .global         _Z9FindPoint5PointS_S_PK4DistmPS_
        .type           _Z9FindPoint5PointS_S_PK4DistmPS_,@function
        .size           _Z9FindPoint5PointS_S_PK4DistmPS_,(.L_x_11 - _Z9FindPoint5PointS_S_PK4DistmPS_)
        .other          _Z9FindPoint5PointS_S_PK4DistmPS_,@"STO_CUDA_ENTRY STV_DEFAULT"
_Z9FindPoint5PointS_S_PK4DistmPS_:
.text._Z9FindPoint5PointS_S_PK4DistmPS_:
[----:B------:R-:W0:Y:S01]  /*0000*/  LDC R1, c[0x0][0x37c] ;  /* 0x0000df00ff017b82 */ /* 0x000e220000000800 */
[----:B------:R-:W1:Y:S01]  /*0010*/  S2R R18, SR_CTAID.X ;  /* 0x0000000000127919 */ /* 0x000e620000002500 */
[----:B------:R-:W2:Y:S01]  /*0020*/  LDCU UR5, c[0x0][0x2fc] ;  /* 0x00005f80ff0577ac */ /* 0x000ea20008000800 */
[----:B0-----:R-:W-:Y:S01]  /*0030*/  VIADD R1, R1, 0xffffffd8 ;  /* 0xffffffd801017836 */ /* 0x001fe20000000000 */
[----:B------:R-:W1:Y:S01]  /*0040*/  S2R R19, SR_TID.X ;  /* 0x0000000000137919 */ /* 0x000e620000002100 */
[----:B------:R-:W1:Y:S01]  /*0050*/  LDCU UR6, c[0x0][0x360] ;  /* 0x00006c00ff0677ac */ /* 0x000e620008000800 */
[----:B------:R-:W0:Y:S01]  /*0060*/  LDCU.64 UR8, c[0x0][0x3b8] ;  /* 0x00007700ff0877ac */ /* 0x000e220008000a00 */
[----:B------:R-:W3:Y:S02]  /*0070*/  LDCU UR4, c[0x0][0x2f8] ;  /* 0x00005f00ff0477ac */ /* 0x000ee40008000800 */
[----:B---3--:R-:W-:Y:S01]  /*0080*/  IADD3 R6, P1, PT, R1, UR4, RZ ;  /* 0x0000000401067c10 */ /* 0x008fe2000ff3e0ff */
[----:B-1----:R-:W-:-:S04]  /*0090*/  IMAD R2, R18, UR6, R19 ;  /* 0x0000000612027c24 */ /* 0x002fc8000f8e0213 */
[----:B--2---:R-:W-:Y:S01]  /*00a0*/  IMAD.X R7, RZ, RZ, UR5, P1 ;  /* 0x00000005ff077e24 */ /* 0x004fe200088e06ff */
[----:B0-----:R-:W-:Y:S02]  /*00b0*/  ISETP.GE.U32.AND P0, PT, R2, UR8, PT ;  /* 0x0000000802007c0c */ /* 0x001fe4000bf06070 */
[----:B------:R-:W-:-:S04]  /*00c0*/  SHF.R.S32.HI R0, RZ, 0x1f, R2 ;  /* 0x0000001fff007819 */ /* 0x000fc80000011402 */
[----:B------:R-:W-:-:S13]  /*00d0*/  ISETP.GE.U32.AND.EX P0, PT, R0, UR9, PT, P0 ;  /* 0x0000000900007c0c */ /* 0x000fda000bf06100 */
[----:B------:R-:W-:Y:S05]  /*00e0*/  @P0 EXIT ;  /* 0x000000000000094d */ /* 0x000fea0003800000 */
[----:B------:R-:W0:Y:S01]  /*00f0*/  LDC.64 R16, c[0x0][0x3b0] ;  /* 0x0000ec00ff107b82 */ /* 0x000e220000000a00 */
[----:B------:R-:W1:Y:S01]  /*0100*/  LDCU.64 UR36, c[0x0][0x358] ;  /* 0x00006b00ff2477ac */ /* 0x000e620008000a00 */
[----:B------:R-:W-:Y:S01]  /*0110*/  IMAD R3, R0, 0x18, RZ ;  /* 0x0000001800037824 */ /* 0x000fe200078e02ff */
[----:B------:R2:W-:Y:S01]  /*0120*/  STL.64 [R1], R18 ;  /* 0x0000001201007387 */ /* 0x0005e20000100a00 */
[----:B------:R-:W3:Y:S01]  /*0130*/  LDCU.64 UR4, c[0x4][0x8] ;  /* 0x01000100ff0477ac */ /* 0x000ee20008000a00 */
[----:B0-----:R-:W-:-:S04]  /*0140*/  IMAD.WIDE.U32 R16, R2, 0x18, R16 ;  /* 0x0000001802107825 */ /* 0x001fc800078e0010 */
[----:B------:R-:W-:-:S05]  /*0150*/  IMAD.IADD R17, R17, 0x1, R3 ;  /* 0x0000000111117824 */ /* 0x000fca00078e0203 */
[----:B-1----:R-:W4:Y:S04]  /*0160*/  LDG.E.64 R8, desc[UR36][R16.64] ;  /* 0x0000002410087981 */ /* 0x002f28000c1e1b00 */
[----:B------:R-:W5:Y:S04]  /*0170*/  LDG.E.64 R10, desc[UR36][R16.64+0x8] ;  /* 0x00000824100a7981 */ /* 0x000f68000c1e1b00 */
[----:B------:R-:W2:Y:S01]  /*0180*/  LDG.E.64 R12, desc[UR36][R16.64+0x10] ;  /* 0x00001024100c7981 */ /* 0x000ea2000c1e1b00 */
[----:B------:R-:W-:Y:S01]  /*0190*/  MOV R0, 0x0 ;  /* 0x0000000000007802 */ /* 0x000fe20000000f00 */
[----:B---3--:R-:W-:-:S02]  /*01a0*/  IMAD.U32 R4, RZ, RZ, UR4 ;  /* 0x00000004ff047e24 */ /* 0x008fc4000f8e00ff */
[----:B------:R0:W-:Y:S01]  /*01b0*/  STL [R1+0x8], R2 ;  /* 0x0000080201007387 */ /* 0x0001e20000100800 */
[----:B------:R0:W1:Y:S01]  /*01c0*/  LDC.64 R14, c[0x4][R0] ;  /* 0x01000000000e7b82 */ /* 0x0000620000000a00 */
[----:B------:R-:W-:Y:S02]  /*01d0*/  IMAD.U32 R5, RZ, RZ, UR5 ;  /* 0x00000005ff057e24 */ /* 0x000fe4000f8e00ff */
[----:B----4-:R0:W-:Y:S04]  /*01e0*/  STL.64 [R1+0x10], R8 ;  /* 0x0000100801007387 */ /* 0x0101e80000100a00 */
[----:B-----5:R0:W-:Y:S04]  /*01f0*/  STL.64 [R1+0x18], R10 ;  /* 0x0000180a01007387 */ /* 0x0201e80000100a00 */
[----:B-12---:R0:W-:Y:S02]  /*0200*/  STL.64 [R1+0x20], R12 ;  /* 0x0000200c01007387 */ /* 0x0061e40000100a00 */
[----:B------:R-:W-:-:S07]  /*0210*/  LEPC R20, `(.L_x_0) ;  /* 0x000000001014794e */ /* 0x000fce0000000000 */
[----:B0-----:R-:W-:Y:S05]  /*0220*/  CALL.ABS.NOINC R14 ;  /* 0x000000000e007343 */ /* 0x001fea0003c00000 */
.L_x_0:
[----:B------:R-:W2:Y:S01]  /*0230*/  LDG.E.64 R10, desc[UR36][R16.64+0x8] ;  /* 0x00000824100a7981 */ /* 0x000ea2000c1e1b00 */
[----:B------:R-:W0:Y:S03]  /*0240*/  LDC.64 R26, c[0x0][0x380] ;  /* 0x0000e000ff1a7b82 */ /* 0x000e260000000a00 */
[----:B------:R-:W3:Y:S04]  /*0250*/  LDG.E.64 R8, desc[UR36][R16.64] ;  /* 0x0000002410087981 */ /* 0x000ee8000c1e1b00 */
[----:B------:R1:W4:Y:S01]  /*0260*/  LDG.E.64 R22, desc[UR36][R16.64+0x10] ;  /* 0x0000102410167981 */ /* 0x000322000c1e1b00 */
[----:B------:R-:W5:Y:S08]  /*0270*/  LDC.64 R14, c[0x0][0x390] ;  /* 0x0000e400ff0e7b82 */ /* 0x000f700000000a00 */
[----:B------:R-:W5:Y:S08]  /*0280*/  LDC.64 R4, c[0x0][0x388] ;  /* 0x0000e200ff047b82 */ /* 0x000f700000000a00 */
[----:B------:R-:W1:Y:S08]  /*0290*/  LDC.64 R6, c[0x0][0x398] ;  /* 0x0000e600ff067b82 */ /* 0x000e700000000a00 */
[----:B------:R-:W0:Y:S08]  /*02a0*/  LDC.64 R12, c[0x0][0x3a0] ;  /* 0x0000e800ff0c7b82 */ /* 0x000e300000000a00 */
[----:B------:R-:W5:Y:S01]  /*02b0*/  LDC.64 R20, c[0x0][0x3a8] ;  /* 0x0000ea00ff147b82 */ /* 0x000f620000000a00 */
[----:B-1----:R-:W-:-:S02]  /*02c0*/  DADD R24, R6, R6 ;  /* 0x0000000006187229 */ /* 0x002fc40000000006 */
[----:B0-----:R-:W-:Y:S02]  /*02d0*/  DADD R30, R12, R12 ;  /* 0x000000000c1e7229 */ /* 0x001fe4000000000c */
[----:B-----5:R-:W-:Y:S02]  /*02e0*/  DADD R16, R20, R20 ;  /* 0x0000000014107229 */ /* 0x020fe40000000014 */
[----:B--2---:R-:W-:-:S08]  /*02f0*/  DMUL R10, R10, R10 ;  /* 0x0000000a0a0a7228 */ /* 0x004fd00000000000 */
[--C-:B---3--:R-:W-:Y:S02]  /*0300*/  DFMA R28, R8, R8, -R10.reuse ;  /* 0x00000008081c722b */ /* 0x108fe4000000080a */
[----:B----4-:R-:W-:Y:S02]  /*0310*/  DFMA R32, -R22, R22, R10 ;  /* 0x000000161620722b */ /* 0x010fe4000000010a */
[----:B------:R-:W-:Y:S02]  /*0320*/  DADD R8, R26, R26 ;  /* 0x000000001a087229 */ /* 0x000fe4000000001a */
[----:B------:R-:W-:Y:S02]  /*0330*/  DADD R10, R14, R14 ;  /* 0x000000000e0a7229 */ /* 0x000fe4000000000e */
[----:B------:R-:W-:Y:S02]  /*0340*/  DADD R22, R4, R4 ;  /* 0x0000000004167229 */ /* 0x000fe40000000004 */
[----:B------:R-:W-:-:S02]  /*0350*/  DFMA R26, -R26, R26, R28 ;  /* 0x0000001a1a1a722b */ /* 0x000fc4000000011c */
[-C--:B------:R-:W-:Y:S02]  /*0360*/  DFMA R28, -R14, R14.reuse, R32 ;  /* 0x0000000e0e1c722b */ /* 0x080fe40000000120 */
[----:B------:R-:W-:Y:S02]  /*0370*/  DADD R8, -R8, R10 ;  /* 0x0000000008087229 */ /* 0x000fe4000000010a */
[----:B------:R-:W-:Y:S02]  /*0380*/  DADD R22, -R22, R24 ;  /* 0x0000000016167229 */ /* 0x000fe40000000118 */
[----:B------:R-:W-:Y:S02]  /*0390*/  DADD R10, -R10, R30 ;  /* 0x000000000a0a7229 */ /* 0x000fe4000000011e */
[----:B------:R-:W-:Y:S02]  /*03a0*/  DADD R24, -R24, R16 ;  /* 0x0000000018187229 */ /* 0x000fe40000000110 */
[----:B------:R-:W-:-:S02]  /*03b0*/  DFMA R26, R14, R14, R26 ;  /* 0x0000000e0e1a722b */ /* 0x000fc4000000001a */
[----:B------:R-:W-:Y:S02]  /*03c0*/  DFMA R28, R12, R12, R28 ;  /* 0x0000000c0c1c722b */ /* 0x000fe4000000001c */
[----:B------:R-:W-:Y:S02]  /*03d0*/  DMUL R12, R22, R10 ;  /* 0x0000000a160c7228 */ /* 0x000fe40000000000 */
[----:B------:R-:W-:Y:S02]  /*03e0*/  DMUL R14, R8, R24 ;  /* 0x00000018080e7228 */ /* 0x000fe40000000000 */
[----:B------:R-:W-:Y:S02]  /*03f0*/  DFMA R16, -R4, R4, R26 ;  /* 0x000000040410722b */ /* 0x000fe4000000011a */
[----:B------:R-:W-:Y:S01]  /*0400*/  DFMA R28, -R6, R6, R28 ;  /* 0x00000006061c722b */ /* 0x000fe2000000011c */
[----:B------:R-:W-:-:S03]  /*0410*/  CS2R R4, SRZ ;  /* 0x0000000000047805 */ /* 0x000fc6000001ff00 */
[----:B------:R-:W-:Y:S02]  /*0420*/  DSETP.NEU.AND P0, PT, R14, R12, PT ;  /* 0x0000000c0e00722a */ /* 0x000fe40003f0d000 */
[----:B------:R-:W-:Y:S02]  /*0430*/  DFMA R16, R6, R6, R16 ;  /* 0x000000060610722b */ /* 0x000fe40000000010 */
[----:B------:R-:W-:Y:S01]  /*0440*/  DFMA R20, R20, R20, R28 ;  /* 0x000000141414722b */ /* 0x000fe2000000001c */
[----:B------:R-:W-:-:S09]  /*0450*/  CS2R R6, SRZ ;  /* 0x0000000000067805 */ /* 0x000fd2000001ff00 */
[----:B------:R-:W-:Y:S05]  /*0460*/  @!P0 BRA `(.L_x_1) ;  /* 0x0000000000d88947 */ /* 0x000fea0003800000 */
[----:B------:R-:W-:Y:S01]  /*0470*/  DADD R6, R14, -R12 ;  /* 0x000000000e067229 */ /* 0x000fe2000000080c */
[----:B------:R-:W-:Y:S01]  /*0480*/  IMAD.MOV.U32 R4, RZ, RZ, 0x1 ;  /* 0x00000001ff047424 */ /* 0x000fe200078e00ff */
[----:B------:R-:W-:Y:S01]  /*0490*/  DMUL R22, R22, R20 ;  /* 0x0000001416167228 */ /* 0x000fe20000000000 */
[----:B------:R-:W-:Y:S03]  /*04a0*/  BSSY.RECONVERGENT B0, `(.L_x_2) ;  /* 0x0000017000007945 */ /* 0x000fe60003800200 */
[----:B------:R-:W0:Y:S04]  /*04b0*/  MUFU.RCP64H R5, R7 ;  /* 0x0000000700057308 */ /* 0x000e280000001800 */
[----:B------:R-:W-:-:S10]  /*04c0*/  DFMA R22, R16, R24, -R22 ;  /* 0x000000181016722b */ /* 0x000fd40000000816 */
[----:B------:R-:W-:Y:S01]  /*04d0*/  FSETP.GEU.AND P1, PT, |R23|, 6.5827683646048100446e-37, PT ;  /* 0x036000001700780b */ /* 0x000fe20003f2e200 */
[----:B0-----:R-:W-:-:S08]  /*04e0*/  DFMA R26, -R6, R4, 1 ;  /* 0x3ff00000061a742b */ /* 0x001fd00000000104 */
[----:B------:R-:W-:-:S08]  /*04f0*/  DFMA R26, R26, R26, R26 ;  /* 0x0000001a1a1a722b */ /* 0x000fd0000000001a */
[----:B------:R-:W-:-:S08]  /*0500*/  DFMA R26, R4, R26, R4 ;  /* 0x0000001a041a722b */ /* 0x000fd00000000004 */
[----:B------:R-:W-:-:S08]  /*0510*/  DFMA R4, -R6, R26, 1 ;  /* 0x3ff000000604742b */ /* 0x000fd0000000011a */
[----:B------:R-:W-:-:S08]  /*0520*/  DFMA R4, R26, R4, R26 ;  /* 0x000000041a04722b */ /* 0x000fd0000000001a */
[----:B------:R-:W-:-:S08]  /*0530*/  DMUL R24, R22, R4 ;  /* 0x0000000416187228 */ /* 0x000fd00000000000 */
[----:B------:R-:W-:-:S08]  /*0540*/  DFMA R26, -R6, R24, R22 ;  /* 0x00000018061a722b */ /* 0x000fd00000000116 */
[----:B------:R-:W-:-:S10]  /*0550*/  DFMA R4, R4, R26, R24 ;  /* 0x0000001a0404722b */ /* 0x000fd40000000018 */
[----:B------:R-:W-:-:S05]  /*0560*/  FFMA R0, RZ, R7, R5 ;  /* 0x00000007ff007223 */ /* 0x000fca0000000005 */
[----:B------:R-:W-:-:S13]  /*0570*/  FSETP.GT.AND P0, PT, |R0|, 1.469367938527859385e-39, PT ;  /* 0x001000000000780b */ /* 0x000fda0003f04200 */
[----:B------:R-:W-:Y:S05]  /*0580*/  @P0 BRA P1, `(.L_x_3) ;  /* 0x0000000000200947 */ /* 0x000fea0000800000 */
[----:B------:R-:W-:Y:S01]  /*0590*/  IMAD.MOV.U32 R24, RZ, RZ, R22 ;  /* 0x000000ffff187224 */ /* 0x000fe200078e0016 */
[----:B------:R-:W-:Y:S01]  /*05a0*/  MOV R0, 0x5f0 ;  /* 0x000005f000007802 */ /* 0x000fe20000000f00 */
[----:B------:R-:W-:Y:S02]  /*05b0*/  IMAD.MOV.U32 R25, RZ, RZ, R23 ;  /* 0x000000ffff197224 */ /* 0x000fe400078e0017 */
[----:B------:R-:W-:Y:S02]  /*05c0*/  IMAD.MOV.U32 R22, RZ, RZ, R6 ;  /* 0x000000ffff167224 */ /* 0x000fe400078e0006 */
[----:B------:R-:W-:-:S07]  /*05d0*/  IMAD.MOV.U32 R23, RZ, RZ, R7 ;  /* 0x000000ffff177224 */ /* 0x000fce00078e0007 */
[----:B------:R-:W-:Y:S05]  /*05e0*/  CALL.REL.NOINC `($__internal_0_$__cuda_sm20_div_rn_f64_full) ;  /* 0x0000000400247944 */ /* 0x000fea0003c00000 */
[----:B------:R-:W-:Y:S02]  /*05f0*/  IMAD.MOV.U32 R4, RZ, RZ, R28 ;  /* 0x000000ffff047224 */ /* 0x000fe400078e001c */
[----:B------:R-:W-:-:S07]  /*0600*/  IMAD.MOV.U32 R5, RZ, RZ, R29 ;  /* 0x000000ffff057224 */ /* 0x000fce00078e001d */
.L_x_3:
[----:B------:R-:W-:Y:S05]  /*0610*/  BSYNC.RECONVERGENT B0 ;  /* 0x0000000000007941 */ /* 0x000fea0003800200 */
.L_x_2:
[----:B------:R-:W-:Y:S01]  /*0620*/  DADD R12, -R14, R12 ;  /* 0x000000000e0c7229 */ /* 0x000fe2000000010c */
        /* <DEDUP_REMOVED lines=25> */
.L_x_4:
[----:B------:R-:W-:Y:S05]  /*07c0*/  BSYNC.RECONVERGENT B0 ;  /* 0x0000000000007941 */ /* 0x000fea0003800200 */
.L_x_1:
[----:B------:R-:W0:Y:S01]  /*07d0*/  S2UR UR5, SR_CgaCtaId ;  /* 0x00000000000579c3 */ /* 0x000e220000008800 */
[----:B------:R-:W-:Y:S01]  /*07e0*/  UMOV UR4, 0x400 ;  /* 0x0000040000047882 */ /* 0x000fe20000000000 */
[----:B------:R-:W-:-:S04]  /*07f0*/  LOP3.LUT R0, R19, 0x3, RZ, 0xc0, !PT ;  /* 0x0000000313007812 */ /* 0x000fc800078ec0ff */
[C---:B------:R-:W-:Y:S02]  /*0800*/  ISETP.GT.U32.AND P0, PT, R0.reuse, 0x1, PT ;  /* 0x000000010000780c */ /* 0x040fe40003f04070 */
[----:B------:R-:W-:Y:S01]  /*0810*/  ISETP.NE.AND P1, PT, R0, RZ, PT ;  /* 0x000000ff0000720c */ /* 0x000fe20003f25270 */
[----:B0-----:R-:W-:-:S06]  /*0820*/  ULEA UR4, UR5, UR4, 0x18 ;  /* 0x0000000405047291 */ /* 0x001fcc000f8ec0ff */
[----:B------:R-:W-:Y:S01]  /*0830*/  LEA R19, R19, UR4, 0x4 ;  /* 0x0000000413137c11 */ /* 0x000fe2000f8e20ff */
[----:B------:R-:W-:Y:S05]  /*0840*/  WARPSYNC.ALL ;  /* 0x0000000000007948 */ /* 0x000fea0003800000 */
[----:B------:R-:W-:Y:S01]  /*0850*/  STS.128 [R19], R4 ;  /* 0x0000000413007388 */ /* 0x000fe20000000c00 */
[----:B------:R-:W-:Y:S06]  /*0860*/  BAR.SYNC.DEFER_BLOCKING 0x0 ;  /* 0x0000000000007b1d */ /* 0x000fec0000010000 */
[----:B------:R-:W-:Y:S04]  /*0870*/  @!P0 LDS.64 R8, [R19+0x20] ;  /* 0x0000200013088984 */ /* 0x000fe80000000a00 */
[----:B------:R-:W0:Y:S04]  /*0880*/  @!P0 LDS.64 R10, [R19] ;  /* 0x00000000130a8984 */ /* 0x000e280000000a00 */
[----:B------:R-:W-:Y:S04]  /*0890*/  @!P0 LDS.64 R12, [R19+0x28] ;  /* 0x00002800130c8984 */ /* 0x000fe80000000a00 */
[----:B------:R-:W1:Y:S01]  /*08a0*/  @!P0 LDS.64 R14, [R19+0x8] ;  /* 0x00000800130e8984 */ /* 0x000e620000000a00 */
[----:B0-----:R-:W-:-:S07]  /*08b0*/  @!P0 DADD R8, R8, R10 ;  /* 0x0000000008088229 */ /* 0x001fce000000000a */
[----:B------:R-:W-:Y:S01]  /*08c0*/  @!P0 STS.64 [R19], R8 ;  /* 0x0000000813008388 */ /* 0x000fe20000000a00 */
[----:B-1----:R-:W-:-:S07]  /*08d0*/  @!P0 DADD R12, R12, R14 ;  /* 0x000000000c0c8229 */ /* 0x002fce000000000e */
[----:B------:R-:W-:Y:S01]  /*08e0*/  @!P0 STS.64 [R19+0x8], R12 ;  /* 0x0000080c13008388 */ /* 0x000fe20000000a00 */
[----:B------:R-:W-:Y:S06]  /*08f0*/  BAR.SYNC.DEFER_BLOCKING 0x0 ;  /* 0x0000000000007b1d */ /* 0x000fec0000010000 */
[----:B------:R-:W-:Y:S04]  /*0900*/  @!P1 LDS.64 R4, [R19+0x10] ;  /* 0x0000100013049984 */ /* 0x000fe80000000a00 */
[----:B------:R-:W0:Y:S04]  /*0910*/  @!P1 LDS.64 R6, [R19] ;  /* 0x0000000013069984 */ /* 0x000e280000000a00 */
[----:B------:R-:W-:Y:S04]  /*0920*/  @!P1 LDS.64 R10, [R19+0x18] ;  /* 0x00001800130a9984 */ /* 0x000fe80000000a00 */
[----:B------:R-:W1:Y:S01]  /*0930*/  @!P1 LDS.64 R14, [R19+0x8] ;  /* 0x00000800130e9984 */ /* 0x000e620000000a00 */
[----:B0-----:R-:W-:-:S07]  /*0940*/  @!P1 DADD R4, R4, R6 ;  /* 0x0000000004049229 */ /* 0x001fce0000000006 */
[----:B------:R0:W-:Y:S01]  /*0950*/  @!P1 STS.64 [R19], R4 ;  /* 0x0000000413009388 */ /* 0x0001e20000000a00 */
[----:B-1----:R-:W-:-:S07]  /*0960*/  @!P1 DADD R10, R10, R14 ;  /* 0x000000000a0a9229 */ /* 0x002fce000000000e */
[----:B------:R0:W-:Y:S01]  /*0970*/  @!P1 STS.64 [R19+0x8], R10 ;  /* 0x0000080a13009388 */ /* 0x0001e20000000a00 */
[----:B------:R-:W-:Y:S06]  /*0980*/  BAR.SYNC.DEFER_BLOCKING 0x0 ;  /* 0x0000000000007b1d */ /* 0x000fec0000010000 */
[----:B------:R-:W-:Y:S05]  /*0990*/  @P1 EXIT ;  /* 0x000000000000194d */ /* 0x000fea0003800000 */
[----:B0-----:R-:W0:Y:S01]  /*09a0*/  LDS.64 R4, [R19] ;  /* 0x0000000013047984 */ /* 0x001e220000000a00 */
[----:B------:R-:W1:Y:S01]  /*09b0*/  LDC.64 R6, c[0x0][0x3c0] ;  /* 0x0000f000ff067b82 */ /* 0x000e620000000a00 */
[----:B------:R-:W-:Y:S02]  /*09c0*/  SHF.R.S32.HI R3, RZ, 0x1f, R2 ;  /* 0x0000001fff037819 */ /* 0x000fe40000011402 */
[----:B------:R-:W2:Y:S02]  /*09d0*/  LDS.64 R8, [R19+0x8] ;  /* 0x0000080013087984 */ /* 0x000ea40000000a00 */
[----:B------:R-:W-:-:S04]  /*09e0*/  LEA.HI R3, R3, R2, RZ, 0x2 ;  /* 0x0000000203037211 */ /* 0x000fc800078f10ff */
[----:B------:R-:W-:-:S05]  /*09f0*/  SHF.R.S32.HI R11, RZ, 0x2, R3 ;  /* 0x00000002ff0b7819 */ /* 0x000fca0000011403 */
[----:B-1----:R-:W-:Y:S01]  /*0a00*/  IMAD.WIDE R6, R11, 0x10, R6 ;  /* 0x000000100b067825 */ /* 0x002fe200078e0206 */
[----:B0-----:R-:W-:Y:S02]  /*0a10*/  DMUL R4, R4, 0.25 ;  /* 0x3fd0000004047828 */ /* 0x001fe40000000000 */
[----:B--2---:R-:W-:-:S05]  /*0a20*/  DMUL R2, R8, 0.25 ;  /* 0x3fd0000008027828 */ /* 0x004fca0000000000 */
[----:B------:R-:W-:Y:S04]  /*0a30*/  STS.64 [R19], R4 ;  /* 0x0000000413007388 */ /* 0x000fe80000000a00 */
[----:B------:R-:W-:Y:S04]  /*0a40*/  STS.64 [R19+0x8], R2 ;  /* 0x0000080213007388 */ /* 0x000fe80000000a00 */
[----:B------:R-:W-:Y:S04]  /*0a50*/  STG.E.64 desc[UR36][R6.64], R4 ;  /* 0x0000000406007986 */ /* 0x000fe8000c101b24 */
[----:B------:R-:W-:Y:S01]  /*0a60*/  STG.E.64 desc[UR36][R6.64+0x8], R2 ;  /* 0x0000080206007986 */ /* 0x000fe2000c101b24 */
[----:B------:R-:W-:Y:S05]  /*0a70*/  EXIT ;  /* 0x000000000000794d */ /* 0x000fea0003800000 */
        .weak           $__internal_0_$__cuda_sm20_div_rn_f64_full
        .type           $__internal_0_$__cuda_sm20_div_rn_f64_full,@function
        .size           $__internal_0_$__cuda_sm20_div_rn_f64_full,(.L_x_11 - $__internal_0_$__cuda_sm20_div_rn_f64_full)
$__internal_0_$__cuda_sm20_div_rn_f64_full:
[C---:B------:R-:W-:Y:S01]  /*0a80*/  FSETP.GEU.AND P0, PT, |R23|.reuse, 1.469367938527859385e-39, PT ;  /* 0x001000001700780b */ /* 0x040fe20003f0e200 */
[----:B------:R-:W-:Y:S01]  /*0a90*/  IMAD.MOV.U32 R28, RZ, RZ, 0x1 ;  /* 0x00000001ff1c7424 */ /* 0x000fe200078e00ff */
[----:B------:R-:W-:Y:S01]  /*0aa0*/  LOP3.LUT R6, R23, 0x800fffff, RZ, 0xc0, !PT ;  /* 0x800fffff17067812 */ /* 0x000fe200078ec0ff */
[----:B------:R-:W-:Y:S01]  /*0ab0*/  IMAD.MOV.U32 R3, RZ, RZ, 0x1ca00000 ;  /* 0x1ca00000ff037424 */ /* 0x000fe200078e00ff */
[C---:B------:R-:W-:Y:S01]  /*0ac0*/  FSETP.GEU.AND P2, PT, |R25|.reuse, 1.469367938527859385e-39, PT ;  /* 0x001000001900780b */ /* 0x040fe20003f4e200 */
[----:B------:R-:W-:Y:S01]  /*0ad0*/  BSSY.RECONVERGENT B1, `(.L_x_5) ;  /* 0x0000052000017945 */ /* 0x000fe20003800200 */
[----:B------:R-:W-:Y:S01]  /*0ae0*/  LOP3.LUT R7, R6, 0x3ff00000, RZ, 0xfc, !PT ;  /* 0x3ff0000006077812 */ /* 0x000fe200078efcff */
[----:B------:R-:W-:Y:S01]  /*0af0*/  IMAD.MOV.U32 R6, RZ, RZ, R22 ;  /* 0x000000ffff067224 */ /* 0x000fe200078e0016 */
[----:B------:R-:W-:Y:S02]  /*0b00*/  LOP3.LUT R35, R25, 0x7ff00000, RZ, 0xc0, !PT ;  /* 0x7ff0000019237812 */ /* 0x000fe400078ec0ff */
[----:B------:R-:W-:-:S03]  /*0b10*/  LOP3.LUT R18, R23, 0x7ff00000, RZ, 0xc0, !PT ;  /* 0x7ff0000017127812 */ /* 0x000fc600078ec0ff */
[----:B------:R-:W-:Y:S01]  /*0b20*/  @!P0 DMUL R6, R22, 8.98846567431157953865e+307 ;  /* 0x7fe0000016068828 */ /* 0x000fe20000000000 */
[----:B------:R-:W-:-:S03]  /*0b30*/  ISETP.GE.U32.AND P1, PT, R35, R18, PT ;  /* 0x000000122300720c */ /* 0x000fc60003f26070 */
[----:B------:R-:W-:Y:S02]  /*0b40*/  @!P2 LOP3.LUT R30, R23, 0x7ff00000, RZ, 0xc0, !PT ;  /* 0x7ff00000171ea812 */ /* 0x000fe400078ec0ff */
[----:B------:R-:W0:Y:S02]  /*0b50*/  MUFU.RCP64H R29, R7 ;  /* 0x00000007001d7308 */ /* 0x000e240000001800 */
[----:B------:R-:W-:Y:S02]  /*0b60*/  @!P2 ISETP.GE.U32.AND P3, PT, R35, R30, PT ;  /* 0x0000001e2300a20c */ /* 0x000fe40003f66070 */
[----:B------:R-:W-:Y:S02]  /*0b70*/  @!P0 LOP3.LUT R18, R7, 0x7ff00000, RZ, 0xc0, !PT ;  /* 0x7ff0000007128812 */ /* 0x000fe400078ec0ff */
[----:B------:R-:W-:-:S04]  /*0b80*/  @!P2 SEL R31, R3, 0x63400000, !P3 ;  /* 0x63400000031fa807 */ /* 0x000fc80005800000 */
[----:B------:R-:W-:-:S04]  /*0b90*/  @!P2 LOP3.LUT R32, R31, 0x80000000, R25, 0xf8, !PT ;  /* 0x800000001f20a812 */ /* 0x000fc800078ef819 */
[----:B------:R-:W-:Y:S01]  /*0ba0*/  @!P2 LOP3.LUT R33, R32, 0x100000, RZ, 0xfc, !PT ;  /* 0x001000002021a812 */ /* 0x000fe200078efcff */
[----:B------:R-:W-:Y:S01]  /*0bb0*/  @!P2 IMAD.MOV.U32 R32, RZ, RZ, RZ ;  /* 0x000000ffff20a224 */ /* 0x000fe200078e00ff */
[----:B0-----:R-:W-:-:S08]  /*0bc0*/  DFMA R26, R28, -R6, 1 ;  /* 0x3ff000001c1a742b */ /* 0x001fd00000000806 */
[----:B------:R-:W-:-:S08]  /*0bd0*/  DFMA R26, R26, R26, R26 ;  /* 0x0000001a1a1a722b */ /* 0x000fd0000000001a */
[----:B------:R-:W-:Y:S01]  /*0be0*/  DFMA R28, R28, R26, R28 ;  /* 0x0000001a1c1c722b */ /* 0x000fe2000000001c */
[----:B------:R-:W-:Y:S01]  /*0bf0*/  SEL R27, R3, 0x63400000, !P1 ;  /* 0x63400000031b7807 */ /* 0x000fe20004800000 */
[----:B------:R-:W-:-:S03]  /*0c00*/  IMAD.MOV.U32 R26, RZ, RZ, R24 ;  /* 0x000000ffff1a7224 */ /* 0x000fc600078e0018 */
[----:B------:R-:W-:-:S03]  /*0c10*/  LOP3.LUT R27, R27, 0x800fffff, R25, 0xf8, !PT ;  /* 0x800fffff1b1b7812 */ /* 0x000fc600078ef819 */
[----:B------:R-:W-:-:S03]  /*0c20*/  DFMA R30, R28, -R6, 1 ;  /* 0x3ff000001c1e742b */ /* 0x000fc60000000806 */
[----:B------:R-:W-:-:S05]  /*0c30*/  @!P2 DFMA R26, R26, 2, -R32 ;  /* 0x400000001a1aa82b */ /* 0x000fca0000000820 */
[----:B------:R-:W-:-:S05]  /*0c40*/  DFMA R30, R28, R30, R28 ;  /* 0x0000001e1c1e722b */ /* 0x000fca000000001c */
[----:B------:R-:W-:-:S03]  /*0c50*/  @!P2 LOP3.LUT R35, R27, 0x7ff00000, RZ, 0xc0, !PT ;  /* 0x7ff000001b23a812 */ /* 0x000fc600078ec0ff */
[----:B------:R-:W-:Y:S02]  /*0c60*/  DMUL R28, R30, R26 ;  /* 0x0000001a1e1c7228 */ /* 0x000fe40000000000 */
[----:B------:R-:W-:-:S05]  /*0c70*/  VIADD R34, R35, 0xffffffff ;  /* 0xffffffff23227836 */ /* 0x000fca0000000000 */
[----:B------:R-:W-:Y:S01]  /*0c80*/  ISETP.GT.U32.AND P0, PT, R34, 0x7feffffe, PT ;  /* 0x7feffffe2200780c */ /* 0x000fe20003f04070 */
[----:B------:R-:W-:Y:S01]  /*0c90*/  VIADD R34, R18, 0xffffffff ;  /* 0xffffffff12227836 */ /* 0x000fe20000000000 */
[----:B------:R-:W-:-:S04]  /*0ca0*/  DFMA R32, R28, -R6, R26 ;  /* 0x800000061c20722b */ /* 0x000fc8000000001a */
[----:B------:R-:W-:-:S04]  /*0cb0*/  ISETP.GT.U32.OR P0, PT, R34, 0x7feffffe, P0 ;  /* 0x7feffffe2200780c */ /* 0x000fc80000704470 */
[----:B------:R-:W-:-:S09]  /*0cc0*/  DFMA R32, R30, R32, R28 ;  /* 0x000000201e20722b */ /* 0x000fd2000000001c */
[----:B------:R-:W-:Y:S05]  /*0cd0*/  @P0 BRA `(.L_x_6) ;  /* 0x0000000000700947 */ /* 0x000fea0003800000 */
[----:B------:R-:W-:Y:S02]  /*0ce0*/  LOP3.LUT R25, R25, 0x7ff00000, RZ, 0xc0, !PT ;  /* 0x7ff0000019197812 */ /* 0x000fe400078ec0ff */
[----:B------:R-:W-:-:S04]  /*0cf0*/  LOP3.LUT R24, R23, 0x7ff00000, RZ, 0xc0, !PT ;  /* 0x7ff0000017187812 */ /* 0x000fc800078ec0ff */
[CC--:B------:R-:W-:Y:S02]  /*0d00*/  VIADDMNMX R18, R25.reuse, -R24.reuse, 0xb9600000, !PT ;  /* 0xb960000019127446 */ /* 0x0c0fe40007800918 */
[----:B------:R-:W-:Y:S01]  /*0d10*/  ISETP.GE.U32.AND P0, PT, R25, R24, PT ;  /* 0x000000181900720c */ /* 0x000fe20003f06070 */
[----:B------:R-:W-:Y:S01]  /*0d20*/  IMAD.MOV.U32 R24, RZ, RZ, RZ ;  /* 0x000000ffff187224 */ /* 0x000fe200078e00ff */
[----:B------:R-:W-:Y:S02]  /*0d30*/  VIMNMX R18, PT, PT, R18, 0x46a00000, PT ;  /* 0x46a0000012127848 */ /* 0x000fe40003fe0100 */
[----:B------:R-:W-:-:S05]  /*0d40*/  SEL R3, R3, 0x63400000, !P0 ;  /* 0x6340000003037807 */ /* 0x000fca0004000000 */
[----:B------:R-:W-:-:S04]  /*0d50*/  IMAD.IADD R3, R18, 0x1, -R3 ;  /* 0x0000000112037824 */ /* 0x000fc800078e0a03 */
[----:B------:R-:W-:-:S06]  /*0d60*/  VIADD R25, R3, 0x7fe00000 ;  /* 0x7fe0000003197836 */ /* 0x000fcc0000000000 */
[----:B------:R-:W-:-:S10]  /*0d70*/  DMUL R28, R32, R24 ;  /* 0x00000018201c7228 */ /* 0x000fd40000000000 */
[----:B------:R-:W-:-:S13]  /*0d80*/  FSETP.GTU.AND P0, PT, |R29|, 1.469367938527859385e-39, PT ;  /* 0x001000001d00780b */ /* 0x000fda0003f0c200 */
[----:B------:R-:W-:Y:S05]  /*0d90*/  @P0 BRA `(.L_x_7) ;  /* 0x0000000000940947 */ /* 0x000fea0003800000 */
[----:B------:R-:W-:Y:S01]  /*0da0*/  DFMA R6, R32, -R6, R26 ;  /* 0x800000062006722b */ /* 0x000fe2000000001a */
[----:B------:R-:W-:-:S09]  /*0db0*/  IMAD.MOV.U32 R24, RZ, RZ, RZ ;  /* 0x000000ffff187224 */ /* 0x000fd200078e00ff */
[C---:B------:R-:W-:Y:S02]  /*0dc0*/  FSETP.NEU.AND P0, PT, R7.reuse, RZ, PT ;  /* 0x000000ff0700720b */ /* 0x040fe40003f0d000 */
[----:B------:R-:W-:-:S04]  /*0dd0*/  LOP3.LUT R23, R7, 0x80000000, R23, 0x48, !PT ;  /* 0x8000000007177812 */ /* 0x000fc800078e4817 */
[----:B------:R-:W-:-:S07]  /*0de0*/  LOP3.LUT R25, R23, R25, RZ, 0xfc, !PT ;  /* 0x0000001917197212 */ /* 0x000fce00078efcff */
[----:B------:R-:W-:Y:S05]  /*0df0*/  @!P0 BRA `(.L_x_7) ;  /* 0x00000000007c8947 */ /* 0x000fea0003800000 */
[----:B------:R-:W-:Y:S01]  /*0e00*/  IMAD.MOV R7, RZ, RZ, -R3 ;  /* 0x000000ffff077224 */ /* 0x000fe200078e0a03 */
[----:B------:R-:W-:Y:S01]  /*0e10*/  DMUL.RP R24, R32, R24 ;  /* 0x0000001820187228 */ /* 0x000fe20000008000 */
[----:B------:R-:W-:Y:S01]  /*0e20*/  IMAD.MOV.U32 R6, RZ, RZ, RZ ;  /* 0x000000ffff067224 */ /* 0x000fe200078e00ff */
[----:B------:R-:W-:-:S05]  /*0e30*/  IADD3 R3, PT, PT, -R3, -0x43300000, RZ ;  /* 0xbcd0000003037810 */ /* 0x000fca0007ffe1ff */
[----:B------:R-:W-:-:S03]  /*0e40*/  DFMA R6, R28, -R6, R32 ;  /* 0x800000061c06722b */ /* 0x000fc60000000020 */
[----:B------:R-:W-:-:S07]  /*0e50*/  LOP3.LUT R23, R25, R23, RZ, 0x3c, !PT ;  /* 0x0000001719177212 */ /* 0x000fce00078e3cff */
[----:B------:R-:W-:-:S04]  /*0e60*/  FSETP.NEU.AND P0, PT, |R7|, R3, PT ;  /* 0x000000030700720b */ /* 0x000fc80003f0d200 */
[----:B------:R-:W-:Y:S02]  /*0e70*/  FSEL R28, R24, R28, !P0 ;  /* 0x0000001c181c7208 */ /* 0x000fe40004000000 */
[----:B------:R-:W-:Y:S01]  /*0e80*/  FSEL R29, R23, R29, !P0 ;  /* 0x0000001d171d7208 */ /* 0x000fe20004000000 */
[----:B------:R-:W-:Y:S06]  /*0e90*/  BRA `(.L_x_7) ;  /* 0x0000000000547947 */ /* 0x000fec0003800000 */
.L_x_6:
[----:B------:R-:W-:-:S14]  /*0ea0*/  DSETP.NAN.AND P0, PT, R24, R24, PT ;  /* 0x000000181800722a */ /* 0x000fdc0003f08000 */
[----:B------:R-:W-:Y:S05]  /*0eb0*/  @P0 BRA `(.L_x_8) ;  /* 0x0000000000440947 */ /* 0x000fea0003800000 */
[----:B------:R-:W-:-:S14]  /*0ec0*/  DSETP.NAN.AND P0, PT, R22, R22, PT ;  /* 0x000000161600722a */ /* 0x000fdc0003f08000 */
[----:B------:R-:W-:Y:S05]  /*0ed0*/  @P0 BRA `(.L_x_9) ;  /* 0x0000000000300947 */ /* 0x000fea0003800000 */
[----:B------:R-:W-:Y:S01]  /*0ee0*/  ISETP.NE.AND P0, PT, R35, R18, PT ;  /* 0x000000122300720c */ /* 0x000fe20003f05270 */
[----:B------:R-:W-:Y:S02]  /*0ef0*/  IMAD.MOV.U32 R28, RZ, RZ, 0x0 ;  /* 0x00000000ff1c7424 */ /* 0x000fe400078e00ff */
[----:B------:R-:W-:-:S10]  /*0f00*/  IMAD.MOV.U32 R29, RZ, RZ, -0x80000 ;  /* 0xfff80000ff1d7424 */ /* 0x000fd400078e00ff */
[----:B------:R-:W-:Y:S05]  /*0f10*/  @!P0 BRA `(.L_x_7) ;  /* 0x0000000000348947 */ /* 0x000fea0003800000 */
[----:B------:R-:W-:Y:S02]  /*0f20*/  ISETP.NE.AND P0, PT, R35, 0x7ff00000, PT ;  /* 0x7ff000002300780c */ /* 0x000fe40003f05270 */
[----:B------:R-:W-:Y:S02]  /*0f30*/  LOP3.LUT R29, R25, 0x80000000, R23, 0x48, !PT ;  /* 0x80000000191d7812 */ /* 0x000fe400078e4817 */
[----:B------:R-:W-:-:S13]  /*0f40*/  ISETP.EQ.OR P0, PT, R18, RZ, !P0 ;  /* 0x000000ff1200720c */ /* 0x000fda0004702670 */
[----:B------:R-:W-:Y:S01]  /*0f50*/  @P0 LOP3.LUT R3, R29, 0x7ff00000, RZ, 0xfc, !PT ;  /* 0x7ff000001d030812 */ /* 0x000fe200078efcff */
[----:B------:R-:W-:Y:S02]  /*0f60*/  @!P0 IMAD.MOV.U32 R28, RZ, RZ, RZ ;  /* 0x000000ffff1c8224 */ /* 0x000fe400078e00ff */
[----:B------:R-:W-:Y:S02]  /*0f70*/  @P0 IMAD.MOV.U32 R28, RZ, RZ, RZ ;  /* 0x000000ffff1c0224 */ /* 0x000fe400078e00ff */
[----:B------:R-:W-:Y:S01]  /*0f80*/  @P0 IMAD.MOV.U32 R29, RZ, RZ, R3 ;  /* 0x000000ffff1d0224 */ /* 0x000fe200078e0003 */
[----:B------:R-:W-:Y:S06]  /*0f90*/  BRA `(.L_x_7) ;  /* 0x0000000000147947 */ /* 0x000fec0003800000 */
.L_x_9:
[----:B------:R-:W-:Y:S01]  /*0fa0*/  LOP3.LUT R29, R23, 0x80000, RZ, 0xfc, !PT ;  /* 0x00080000171d7812 */ /* 0x000fe200078efcff */
[----:B------:R-:W-:Y:S01]  /*0fb0*/  IMAD.MOV.U32 R28, RZ, RZ, R22 ;  /* 0x000000ffff1c7224 */ /* 0x000fe200078e0016 */
[----:B------:R-:W-:Y:S06]  /*0fc0*/  BRA `(.L_x_7) ;  /* 0x0000000000087947 */ /* 0x000fec0003800000 */
.L_x_8:
[----:B------:R-:W-:Y:S01]  /*0fd0*/  LOP3.LUT R29, R25, 0x80000, RZ, 0xfc, !PT ;  /* 0x00080000191d7812 */ /* 0x000fe200078efcff */
[----:B------:R-:W-:-:S07]  /*0fe0*/  IMAD.MOV.U32 R28, RZ, RZ, R24 ;  /* 0x000000ffff1c7224 */ /* 0x000fce00078e0018 */
.L_x_7:
[----:B------:R-:W-:Y:S05]  /*0ff0*/  BSYNC.RECONVERGENT B1 ;  /* 0x0000000000017941 */ /* 0x000fea0003800200 */
.L_x_5:
[----:B------:R-:W-:Y:S02]  /*1000*/  IMAD.MOV.U32 R6, RZ, RZ, R0 ;  /* 0x000000ffff067224 */ /* 0x000fe400078e0000 */
[----:B------:R-:W-:-:S04]  /*1010*/  IMAD.MOV.U32 R7, RZ, RZ, 0x0 ;  /* 0x00000000ff077424 */ /* 0x000fc800078e00ff */
[----:B------:R-:W-:Y:S05]  /*1020*/  RET.REL.NODEC R6 `(_Z9FindPoint5PointS_S_PK4DistmPS_) ;  /* 0xffffffec06f47950 */ /* 0x000fea0003c3ffff */
.L_x_10:
[----:B------:R-:W-:-:S00]  /*1030*/  BRA `(.L_x_10) ;  /* 0xfffffffc00fc7947 */ /* 0x000fc0000383ffff */
[----:B------:R-:W-:-:S00]  /*1040*/  NOP ;  /* 0x0000000000007918 */ /* 0x000fc00000000000 */
        /* <DEDUP_REMOVED lines=11> */
.L_x_11:


//--------------------- .nv.global.init           --------------------------
	.section	.nv.global.init,"aw",@progbits
.nv.global.init:
	.type		$str,@object
	.size		$str,(.L_0 - $str)
$str:
        /*0000*/ 	.byte	0x42, 0x6c, 0x6f, 0x63, 0x6b, 0x49, 0x64, 0x78, 0x3d, 0x25, 0x64, 0x2c, 0x20, 0x54, 0x68, 0x72
        /*0010*/ 	.byte	0x65, 0x61, 0x64, 0x49, 0x64, 0x78, 0x3d, 0x25, 0x64, 0x2c, 0x20, 0x69, 0x3d, 0x25, 0x64, 0x2c
        /*0020*/ 	.byte	0x20, 0x64, 0x73, 0x74, 0x5b, 0x69, 0x5d, 0x3d, 0x28, 0x25, 0x66, 0x2c, 0x25, 0x66, 0x2c, 0x25
        /*0030*/ 	.byte	0x66, 0x29, 0x0a, 0x00
.L_0:


//--------------------- .nv.shared._Z9FindPoint5PointS_S_PK4DistmPS_ --------------------------
	.section	.nv.shared._Z9FindPoint5PointS_S_PK4DistmPS_,"aw",@nobits
	.sectionflags	@""
	.align	8
.nv.shared._Z9FindPoint5PointS_S_PK4DistmPS_:
	.zero		2560


//--------------------- .nv.shared.reserved.0     --------------------------
	.section	.nv.shared.reserved.0,"aw",@nobits
	.weak		__nv_reservedSMEM_offset_0_alias
	.size		__nv_reservedSMEM_offset_0_alias, 0, 64
	.other		__nv_reservedSMEM_offset_0_alias,@"STO_CUDA_RESERVED_SHARED STV_DEFAULT"
__nv_reservedSMEM_offset_0_alias:
	.zero		0
	.zero		64


//--------------------- .nv.constant0._Z9FindPoint5PointS_S_PK4DistmPS_ --------------------------
	.section	.nv.constant0._Z9FindPoint5PointS_S_PK4DistmPS_,"a",@progbits
	.sectionflags	@""
	.align	4
.nv.constant0._Z9FindPoint5PointS_S_PK4DistmPS_:
	.zero		968


//--------------------- SYMBOLS --------------------------

	.type		.nv.reservedSmem.offset0,@object
	.size		.nv.reservedSmem.offset0,0x4
	.type		.nv.reservedSmem.cap,@object
	.size		.nv.reservedSmem.cap,0x4
	.type		vprintf,@function
